//
// Generated by NVIDIA NVVM Compiler
//
// Compiler Build ID: CL-36424714
// Cuda compilation tools, release 13.0, V13.0.88
// Based on NVVM 20.0.0
//

.version 9.0
.target sm_100
.address_size 64

	// .globl	_Z12gpuHistogramPiS_iii

.visible .entry _Z12gpuHistogramPiS_iii(
	.param .u64 .ptr .align 1 _Z12gpuHistogramPiS_iii_param_0,
	.param .u64 .ptr .align 1 _Z12gpuHistogramPiS_iii_param_1,
	.param .u32 _Z12gpuHistogramPiS_iii_param_2,
	.param .u32 _Z12gpuHistogramPiS_iii_param_3,
	.param .u32 _Z12gpuHistogramPiS_iii_param_4
)
{
	.reg .pred 	%p<2>;
	.reg .b32 	%r<12>;
	.reg .b64 	%rd<9>;

	ld.param.u64 	%rd1, [_Z12gpuHistogramPiS_iii_param_0];
	ld.param.u64 	%rd2, [_Z12gpuHistogramPiS_iii_param_1];
	ld.param.u32 	%r4, [_Z12gpuHistogramPiS_iii_param_2];
	ld.param.u32 	%r2, [_Z12gpuHistogramPiS_iii_param_3];
	ld.param.u32 	%r3, [_Z12gpuHistogramPiS_iii_param_4];
	mov.u32 	%r5, %ctaid.x;
	mov.u32 	%r6, %ntid.x;
	mov.u32 	%r7, %tid.x;
	mad.lo.s32 	%r1, %r5, %r6, %r7;
	setp.ge.s32 	%p1, %r1, %r4;
	@%p1 bra 	$L__BB0_2;
	cvta.to.global.u64 	%rd3, %rd1;
	cvta.to.global.u64 	%rd4, %rd2;
	mul.wide.s32 	%rd5, %r1, 4;
	add.s64 	%rd6, %rd3, %rd5;
	ld.global.u32 	%r8, [%rd6];
	mul.lo.s32 	%r9, %r8, %r2;
	div.s32 	%r10, %r9, %r3;
	mul.wide.s32 	%rd7, %r10, 4;
	add.s64 	%rd8, %rd4, %rd7;
	atom.global.add.u32 	%r11, [%rd8], 1;
$L__BB0_2:
	ret;

}


// ===== COMPILED SASS (sm_100) =====

	.target	sm_100

	.elftype	@"ET_EXEC"


//--------------------- .note.nv.tkinfo           --------------------------
	.section	.note.nv.tkinfo,"",@"SHT_NOTE"
	.sectionflags	@"SHF_NOTE_NV_TKINFO"
	.tkinfo
        /*0018*/ 	.word	0x00000002
        /*0030*/ 	.string	""
        /*0030*/ 	.string	"ptxas"
        /*0030*/ 	.string	"Cuda compilation tools, release 13.0, V13.0.88"
        /*0030*/ 	.string	"Build cuda_13.0.r13.0/compiler.36424714_0"
        /*0030*/ 	.string	"-arch sm_100 -m 64 "



//--------------------- .note.nv.cuinfo           --------------------------
	.section	.note.nv.cuinfo,"",@"SHT_NOTE"
	.sectionflags	@"SHF_NOTE_NV_CUINFO"
        /*0018*/ 	.short	0x0002
        /*001a*/ 	.short	0x0064
        /*001c*/ 	.short	0x0082
	.zero		2


//--------------------- .nv.info                  --------------------------
	.section	.nv.info,"",@"SHT_CUDA_INFO"
	.align	4


	//----- nvinfo : EIATTR_REGCOUNT
	.align		4
        /*0000*/ 	.byte	0x04, 0x2f
        /*0002*/ 	.short	(.L_1 - .L_0)
	.align		4
.L_0:
        /*0004*/ 	.word	index@(_Z12gpuHistogramPiS_iii)
        /*0008*/ 	.word	0x0000000c


	//----- nvinfo : EIATTR_FRAME_SIZE
	.align		4
.L_1:
        /*000c*/ 	.byte	0x04, 0x11
        /*000e*/ 	.short	(.L_3 - .L_2)
	.align		4
.L_2:
        /*0010*/ 	.word	index@(_Z12gpuHistogramPiS_iii)
        /*0014*/ 	.word	0x00000000


	//----- nvinfo : EIATTR_MIN_STACK_SIZE
	.align		4
.L_3:
        /*0018*/ 	.byte	0x04, 0x12
        /*001a*/ 	.short	(.L_5 - .L_4)
	.align		4
.L_4:
        /*001c*/ 	.word	index@(_Z12gpuHistogramPiS_iii)
        /*0020*/ 	.word	0x00000000
.L_5:


//--------------------- .nv.compat                --------------------------
	.section	.nv.compat,"",@"SHT_CUDA_COMPAT_INFO"
	.align	4
        /*0000*/ 	.byte	0x02, 0x09, 0x00, 0x00, 0x02, 0x02, 0x01, 0x00, 0x02, 0x05, 0x05, 0x00, 0x03, 0x07, 0x01, 0x01
        /*0010*/ 	.byte	0x02, 0x03, 0x00, 0x00, 0x02, 0x06, 0x01, 0x00, 0x04, 0x0b, 0x08, 0x00, 0x09, 0x00, 0x00, 0x00
        /*0020*/ 	.byte	0x00, 0x00, 0x00, 0x00


//--------------------- .nv.info._Z12gpuHistogramPiS_iii --------------------------
	.section	.nv.info._Z12gpuHistogramPiS_iii,"",@"SHT_CUDA_INFO"
	.sectionflags	@""
	.align	4


	//----- nvinfo : EIATTR_CUDA_API_VERSION
	.align		4
        /*0000*/ 	.byte	0x04, 0x37
        /*0002*/ 	.short	(.L_7 - .L_6)
.L_6:
        /*0004*/ 	.word	0x00000082


	//----- nvinfo : EIATTR_KPARAM_INFO
	.align		4
.L_7:
        /*0008*/ 	.byte	0x04, 0x17
        /*000a*/ 	.short	(.L_9 - .L_8)
.L_8:
        /*000c*/ 	.word	0x00000000
        /*0010*/ 	.short	0x0004
        /*0012*/ 	.short	0x0018
        /*0014*/ 	.byte	0x00, 0xf0, 0x11, 0x00


	//----- nvinfo : EIATTR_KPARAM_INFO
	.align		4
.L_9:
        /*0018*/ 	.byte	0x04, 0x17
        /*001a*/ 	.short	(.L_11 - .L_10)
.L_10:
        /*001c*/ 	.word	0x00000000
        /*0020*/ 	.short	0x0003
        /*0022*/ 	.short	0x0014
        /*0024*/ 	.byte	0x00, 0xf0, 0x11, 0x00


	//----- nvinfo : EIATTR_KPARAM_INFO
	.align		4
.L_11:
        /*0028*/ 	.byte	0x04, 0x17
        /*002a*/ 	.short	(.L_13 - .L_12)
.L_12:
        /*002c*/ 	.word	0x00000000
        /*0030*/ 	.short	0x0002
        /*0032*/ 	.short	0x0010
        /*0034*/ 	.byte	0x00, 0xf0, 0x11, 0x00


	//----- nvinfo : EIATTR_KPARAM_INFO
	.align		4
.L_13:
        /*0038*/ 	.byte	0x04, 0x17
        /*003a*/ 	.short	(.L_15 - .L_14)
.L_14:
        /*003c*/ 	.word	0x00000000
        /*0040*/ 	.short	0x0001
        /*0042*/ 	.short	0x0008
        /*0044*/ 	.byte	0x00, 0xf5, 0x21, 0x00


	//----- nvinfo : EIATTR_KPARAM_INFO
	.align		4
.L_15:
        /*0048*/ 	.byte	0x04, 0x17
        /*004a*/ 	.short	(.L_17 - .L_16)
.L_16:
        /*004c*/ 	.word	0x00000000
        /*0050*/ 	.short	0x0000
        /*0052*/ 	.short	0x0000
        /*0054*/ 	.byte	0x00, 0xf5, 0x21, 0x00


	//----- nvinfo : EIATTR_SPARSE_MMA_MASK
	.align		4
.L_17:
        /*0058*/ 	.byte	0x03, 0x50
        /*005a*/ 	.short	0x0000


	//----- nvinfo : EIATTR_MAXREG_COUNT
	.align		4
        /*005c*/ 	.byte	0x03, 0x1b
        /*005e*/ 	.short	0x00ff


	//----- nvinfo : EIATTR_MERCURY_ISA_VERSION
	.align		4
        /*0060*/ 	.byte	0x03, 0x5f
        /*0062*/ 	.short	0x0101


	//----- nvinfo : EIATTR_VRC_CTA_INIT_COUNT
	.align		4
        /*0064*/ 	.byte	0x02, 0x4a
	.zero		1
	.zero		1


	//----- nvinfo : EIATTR_EXIT_INSTR_OFFSETS
	.align		4
        /*0068*/ 	.byte	0x04, 0x1c
        /*006a*/ 	.short	(.L_19 - .L_18)


	//   ....[0]....
.L_18:
        /*006c*/ 	.word	0x00000070


	//   ....[1]....
        /*0070*/ 	.word	0x000002a0


	//----- nvinfo : EIATTR_CBANK_PARAM_SIZE
	.align		4
.L_19:
        /*0074*/ 	.byte	0x03, 0x19
        /*0076*/ 	.short	0x001c


	//----- nvinfo : EIATTR_PARAM_CBANK
	.align		4
        /*0078*/ 	.byte	0x04, 0x0a
        /*007a*/ 	.short	(.L_21 - .L_20)
	.align		4
.L_20:
        /*007c*/ 	.word	index@(.nv.constant0._Z12gpuHistogramPiS_iii)
        /*0080*/ 	.short	0x0380
        /*0082*/ 	.short	0x001c


	//----- nvinfo : EIATTR_SW_WAR
	.align		4
.L_21:
        /*0084*/ 	.byte	0x04, 0x36
        /*0086*/ 	.short	(.L_23 - .L_22)
.L_22:
        /*0088*/ 	.word	0x00000008
.L_23:


//--------------------- .nv.callgraph             --------------------------
	.section	.nv.callgraph,"",@"SHT_CUDA_CALLGRAPH"
	.align	4
	.sectionentsize	8
	.align		4
        /*0000*/ 	.word	0x00000000
	.align		4
        /*0004*/ 	.word	0xffffffff
	.align		4
        /*0008*/ 	.word	0x00000000
	.align		4
        /*000c*/ 	.word	0xfffffffe
	.align		4
        /*0010*/ 	.word	0x00000000
	.align		4
        /*0014*/ 	.word	0xfffffffd
	.align		4
        /*0018*/ 	.word	0x00000000
	.align		4
        /*001c*/ 	.word	0xfffffffc


//--------------------- .text._Z12gpuHistogramPiS_iii --------------------------
	.section	.text._Z12gpuHistogramPiS_iii,"ax",@progbits
	.align	128
        .global         _Z12gpuHistogramPiS_iii
        .type           _Z12gpuHistogramPiS_iii,@function
        .size           _Z12gpuHistogramPiS_iii,(.L_x_1 - _Z12gpuHistogramPiS_iii)
        .other          _Z12gpuHistogramPiS_iii,@"STO_CUDA_ENTRY STV_DEFAULT"
_Z12gpuHistogramPiS_iii:
.text._Z12gpuHistogramPiS_iii:
[----:B------:R-:W-:Y:S01]  /*0000*/  LDC R1, c[0x0][0x37c] ;  /* 0x0000df00ff017b82 */ /* 0x000fe20000000800 */
[----:B------:R-:W0:Y:S07]  /*0010*/  S2R R0, SR_TID.X ;  /* 0x0000000000007919 */ /* 0x000e2e0000002100 */
[----:B------:R-:W0:Y:S01]  /*0020*/  S2UR UR4, SR_CTAID.X ;  /* 0x00000000000479c3 */ /* 0x000e220000002500 */
[----:B------:R-:W1:Y:S07]  /*0030*/  LDCU UR5, c[0x0][0x390] ;  /* 0x00007200ff0577ac */ /* 0x000e6e0008000800 */
[----:B------:R-:W0:Y:S02]  /*0040*/  LDC R5, c[0x0][0x360] ;  /* 0x0000d800ff057b82 */ /* 0x000e240000000800 */
[----:B0-----:R-:W-:-:S05]  /*0050*/  IMAD R5, R5, UR4, R0 ;  /* 0x0000000405057c24 */ /* 0x001fca000f8e0200 */
[----:B-1----:R-:W-:-:S13]  /*0060*/  ISETP.GE.AND P0, PT, R5, UR5, PT ;  /* 0x0000000505007c0c */ /* 0x002fda000bf06270 */
[----:B------:R-:W-:Y:S05]  /*0070*/  @P0 EXIT ;  /* 0x000000000000094d */ /* 0x000fea0003800000 */
[----:B------:R-:W0:Y:S01]  /*0080*/  LDC.64 R2, c[0x0][0x380] ;  /* 0x0000e000ff027b82 */ /* 0x000e220000000a00 */
[----:B------:R-:W1:Y:S01]  /*0090*/  LDCU.64 UR4, c[0x0][0x358] ;  /* 0x00006b00ff0477ac */ /* 0x000e620008000a00 */
[----:B------:R-:W2:Y:S06]  /*00a0*/  LDCU UR6, c[0x0][0x394] ;  /* 0x00007280ff0677ac */ /* 0x000eac0008000800 */
[----:B------:R-:W3:Y:S01]  /*00b0*/  LDC R9, c[0x0][0x398] ;  /* 0x0000e600ff097b82 */ /* 0x000ee20000000800 */
[----:B0-----:R-:W-:-:S06]  /*00c0*/  IMAD.WIDE R2, R5, 0x4, R2 ;  /* 0x0000000405027825 */ /* 0x001fcc00078e0202 */
[----:B-1----:R0:W2:Y:S01]  /*00d0*/  LDG.E R2, desc[UR4][R2.64] ;  /* 0x0000000402027981 */ /* 0x0020a2000c1e1900 */
[----:B---3--:R-:W-:-:S04]  /*00e0*/  IABS R7, R9 ;  /* 0x0000000900077213 */ /* 0x008fc80000000000 */
[----:B------:R-:W1:Y:S08]  /*00f0*/  I2F.RP R0, R7 ;  /* 0x0000000700007306 */ /* 0x000e700000209400 */
[----:B-1----:R-:W1:Y:S02]  /*0100*/  MUFU.RCP R0, R0 ;  /* 0x0000000000007308 */ /* 0x002e640000001000 */
[----:B-1----:R-:W-:-:S06]  /*0110*/  VIADD R4, R0, 0xffffffe ;  /* 0x0ffffffe00047836 */ /* 0x002fcc0000000000 */
[----:B------:R1:W3:Y:S02]  /*0120*/  F2I.FTZ.U32.TRUNC.NTZ R5, R4 ;  /* 0x0000000400057305 */ /* 0x0002e4000021f000 */
[----:B-1----:R-:W-:Y:S01]  /*0130*/  IMAD.MOV.U32 R4, RZ, RZ, RZ ;  /* 0x000000ffff047224 */ /* 0x002fe200078e00ff */
[----:B---3--:R-:W-:-:S05]  /*0140*/  IADD3 R6, PT, PT, RZ, -R5, RZ ;  /* 0x80000005ff067210 */ /* 0x008fca0007ffe0ff */
[----:B0-----:R-:W-:-:S04]  /*0150*/  IMAD R3, R6, R7, RZ ;  /* 0x0000000706037224 */ /* 0x001fc800078e02ff */
[----:B------:R-:W-:-:S04]  /*0160*/  IMAD.HI.U32 R5, R5, R3, R4 ;  /* 0x0000000305057227 */ /* 0x000fc800078e0004 */
[----:B--2---:R-:W-:-:S05]  /*0170*/  IMAD R2, R2, UR6, RZ ;  /* 0x0000000602027c24 */ /* 0x004fca000f8e02ff */
[----:B------:R-:W-:-:S05]  /*0180*/  IABS R0, R2 ;  /* 0x0000000200007213 */ /* 0x000fca0000000000 */
[----:B------:R-:W-:-:S05]  /*0190*/  IMAD.HI.U32 R5, R5, R0, RZ ;  /* 0x0000000005057227 */ /* 0x000fca00078e00ff */
[----:B------:R-:W-:-:S05]  /*01a0*/  IADD3 R3, PT, PT, -R5, RZ, RZ ;  /* 0x000000ff05037210 */ /* 0x000fca0007ffe1ff */
[----:B------:R-:W-:-:S05]  /*01b0*/  IMAD R0, R7, R3, R0 ;  /* 0x0000000307007224 */ /* 0x000fca00078e0200 */
[----:B------:R-:W-:-:S13]  /*01c0*/  ISETP.GT.U32.AND P2, PT, R7, R0, PT ;  /* 0x000000000700720c */ /* 0x000fda0003f44070 */
[----:B------:R-:W-:Y:S01]  /*01d0*/  @!P2 IMAD.IADD R0, R0, 0x1, -R7 ;  /* 0x000000010000a824 */ /* 0x000fe200078e0a07 */
[----:B------:R-:W-:Y:S02]  /*01e0*/  @!P2 IADD3 R5, PT, PT, R5, 0x1, RZ ;  /* 0x000000010505a810 */ /* 0x000fe40007ffe0ff */
[----:B------:R-:W-:Y:S02]  /*01f0*/  ISETP.NE.AND P2, PT, R9, RZ, PT ;  /* 0x000000ff0900720c */ /* 0x000fe40003f45270 */
[----:B------:R-:W-:Y:S01]  /*0200*/  ISETP.GE.U32.AND P0, PT, R0, R7, PT ;  /* 0x000000070000720c */ /* 0x000fe20003f06070 */
[----:B------:R-:W-:Y:S01]  /*0210*/  IMAD.MOV.U32 R7, RZ, RZ, 0x1 ;  /* 0x00000001ff077424 */ /* 0x000fe200078e00ff */
[----:B------:R-:W-:Y:S02]  /*0220*/  LOP3.LUT R0, R2, R9, RZ, 0x3c, !PT ;  /* 0x0000000902007212 */ /* 0x000fe400078e3cff */
[----:B------:R-:W0:Y:S02]  /*0230*/  LDC.64 R2, c[0x0][0x388] ;  /* 0x0000e200ff027b82 */ /* 0x000e240000000a00 */
[----:B------:R-:W-:-:S07]  /*0240*/  ISETP.GE.AND P1, PT, R0, RZ, PT ;  /* 0x000000ff0000720c */ /* 0x000fce0003f26270 */
[----:B------:R-:W-:-:S06]  /*0250*/  @P0 VIADD R5, R5, 0x1 ;  /* 0x0000000105050836 */ /* 0x000fcc0000000000 */
[----:B------:R-:W-:Y:S02]  /*0260*/  @!P1 IADD3 R5, PT, PT, -R5, RZ, RZ ;  /* 0x000000ff05059210 */ /* 0x000fe40007ffe1ff */
[----:B------:R-:W-:-:S05]  /*0270*/  @!P2 LOP3.LUT R5, RZ, R9, RZ, 0x33, !PT ;  /* 0x00000009ff05a212 */ /* 0x000fca00078e33ff */
[----:B0-----:R-:W-:-:S05]  /*0280*/  IMAD.WIDE R2, R5, 0x4, R2 ;  /* 0x0000000405027825 */ /* 0x001fca00078e0202 */
[----:B------:R-:W-:Y:S01]  /*0290*/  REDG.E.ADD.STRONG.GPU desc[UR4][R2.64], R7 ;  /* 0x000000070200798e */ /* 0x000fe2000c12e104 */
[----:B------:R-:W-:Y:S05]  /*02a0*/  EXIT ;  /* 0x000000000000794d */ /* 0x000fea0003800000 */
.L_x_0:
[----:B------:R-:W-:-:S00]  /*02b0*/  BRA `(.L_x_0) ;  /* 0xfffffffc00fc7947 */ /* 0x000fc0000383ffff */
[----:B------:R-:W-:-:S00]  /*02c0*/  NOP ;  /* 0x0000000000007918 */ /* 0x000fc00000000000 */
        /* <DEDUP_REMOVED lines=11> */
.L_x_1:


//--------------------- .nv.shared.reserved.0     --------------------------
	.section	.nv.shared.reserved.0,"aw",@nobits
	.weak		__nv_reservedSMEM_offset_0_alias
	.size		__nv_reservedSMEM_offset_0_alias, 0, 64
	.other		__nv_reservedSMEM_offset_0_alias,@"STO_CUDA_RESERVED_SHARED STV_DEFAULT"
__nv_reservedSMEM_offset_0_alias:
	.zero		0
	.zero		64


//--------------------- .nv.constant0._Z12gpuHistogramPiS_iii --------------------------
	.section	.nv.constant0._Z12gpuHistogramPiS_iii,"a",@progbits
	.sectionflags	@""
	.align	4
.nv.constant0._Z12gpuHistogramPiS_iii:
	.zero		924


//--------------------- SYMBOLS --------------------------

	.type		.nv.reservedSmem.offset0,@object
	.size		.nv.reservedSmem.offset0,0x4
